//
// Generated by NVIDIA NVVM Compiler
//
// Compiler Build ID: CL-36424714
// Cuda compilation tools, release 13.0, V13.0.88
// Based on NVVM 20.0.0
//

.version 9.0
.target sm_100
.address_size 64

	// .globl	_Z15multiply_by_twoIfEvPT_m

.visible .entry _Z15multiply_by_twoIfEvPT_m(
	.param .u64 .ptr .align 1 _Z15multiply_by_twoIfEvPT_m_param_0,
	.param .u64 _Z15multiply_by_twoIfEvPT_m_param_1
)
{
	.reg .pred 	%p<2>;
	.reg .b32 	%r<5>;
	.reg .b32 	%f<3>;
	.reg .b64 	%rd<7>;

	ld.param.u64 	%rd2, [_Z15multiply_by_twoIfEvPT_m_param_0];
	ld.param.u64 	%rd3, [_Z15multiply_by_twoIfEvPT_m_param_1];
	mov.u32 	%r1, %ctaid.x;
	mov.u32 	%r2, %ntid.x;
	mov.u32 	%r3, %tid.x;
	mad.lo.s32 	%r4, %r1, %r2, %r3;
	cvt.u64.u32 	%rd1, %r4;
	setp.le.u64 	%p1, %rd3, %rd1;
	@%p1 bra 	$L__BB0_2;
	cvta.to.global.u64 	%rd4, %rd2;
	shl.b64 	%rd5, %rd1, 2;
	add.s64 	%rd6, %rd4, %rd5;
	ld.global.f32 	%f1, [%rd6];
	add.f32 	%f2, %f1, %f1;
	st.global.f32 	[%rd6], %f2;
$L__BB0_2:
	ret;

}


// ===== COMPILED SASS (sm_100) =====

	.target	sm_100

	.elftype	@"ET_EXEC"


//--------------------- .note.nv.tkinfo           --------------------------
	.section	.note.nv.tkinfo,"",@"SHT_NOTE"
	.sectionflags	@"SHF_NOTE_NV_TKINFO"
	.tkinfo
        /*0018*/ 	.word	0x00000002
        /*0030*/ 	.string	""
        /*0030*/ 	.string	"ptxas"
        /*0030*/ 	.string	"Cuda compilation tools, release 13.0, V13.0.88"
        /*0030*/ 	.string	"Build cuda_13.0.r13.0/compiler.36424714_0"
        /*0030*/ 	.string	"-arch sm_100 -m 64 "



//--------------------- .note.nv.cuinfo           --------------------------
	.section	.note.nv.cuinfo,"",@"SHT_NOTE"
	.sectionflags	@"SHF_NOTE_NV_CUINFO"
        /*0018*/ 	.short	0x0002
        /*001a*/ 	.short	0x0064
        /*001c*/ 	.short	0x0082
	.zero		2


//--------------------- .nv.info                  --------------------------
	.section	.nv.info,"",@"SHT_CUDA_INFO"
	.align	4


	//----- nvinfo : EIATTR_REGCOUNT
	.align		4
        /*0000*/ 	.byte	0x04, 0x2f
        /*0002*/ 	.short	(.L_1 - .L_0)
	.align		4
.L_0:
        /*0004*/ 	.word	index@(_Z15multiply_by_twoIfEvPT_m)
        /*0008*/ 	.word	0x00000008


	//----- nvinfo : EIATTR_FRAME_SIZE
	.align		4
.L_1:
        /*000c*/ 	.byte	0x04, 0x11
        /*000e*/ 	.short	(.L_3 - .L_2)
	.align		4
.L_2:
        /*0010*/ 	.word	index@(_Z15multiply_by_twoIfEvPT_m)
        /*0014*/ 	.word	0x00000000


	//----- nvinfo : EIATTR_MIN_STACK_SIZE
	.align		4
.L_3:
        /*0018*/ 	.byte	0x04, 0x12
        /*001a*/ 	.short	(.L_5 - .L_4)
	.align		4
.L_4:
        /*001c*/ 	.word	index@(_Z15multiply_by_twoIfEvPT_m)
        /*0020*/ 	.word	0x00000000
.L_5:


//--------------------- .nv.compat                --------------------------
	.section	.nv.compat,"",@"SHT_CUDA_COMPAT_INFO"
	.align	4
        /*0000*/ 	.byte	0x02, 0x09, 0x00, 0x00, 0x02, 0x02, 0x01, 0x00, 0x02, 0x05, 0x05, 0x00, 0x03, 0x07, 0x01, 0x01
        /*0010*/ 	.byte	0x02, 0x03, 0x00, 0x00, 0x02, 0x06, 0x01, 0x00, 0x04, 0x0b, 0x08, 0x00, 0x09, 0x00, 0x00, 0x00
        /*0020*/ 	.byte	0x00, 0x00, 0x00, 0x00


//--------------------- .nv.info._Z15multiply_by_twoIfEvPT_m --------------------------
	.section	.nv.info._Z15multiply_by_twoIfEvPT_m,"",@"SHT_CUDA_INFO"
	.sectionflags	@""
	.align	4


	//----- nvinfo : EIATTR_CUDA_API_VERSION
	.align		4
        /*0000*/ 	.byte	0x04, 0x37
        /*0002*/ 	.short	(.L_7 - .L_6)
.L_6:
        /*0004*/ 	.word	0x00000082


	//----- nvinfo : EIATTR_KPARAM_INFO
	.align		4
.L_7:
        /*0008*/ 	.byte	0x04, 0x17
        /*000a*/ 	.short	(.L_9 - .L_8)
.L_8:
        /*000c*/ 	.word	0x00000000
        /*0010*/ 	.short	0x0001
        /*0012*/ 	.short	0x0008
        /*0014*/ 	.byte	0x00, 0xf0, 0x21, 0x00


	//----- nvinfo : EIATTR_KPARAM_INFO
	.align		4
.L_9:
        /*0018*/ 	.byte	0x04, 0x17
        /*001a*/ 	.short	(.L_11 - .L_10)
.L_10:
        /*001c*/ 	.word	0x00000000
        /*0020*/ 	.short	0x0000
        /*0022*/ 	.short	0x0000
        /*0024*/ 	.byte	0x00, 0xf5, 0x21, 0x00


	//----- nvinfo : EIATTR_SPARSE_MMA_MASK
	.align		4
.L_11:
        /*0028*/ 	.byte	0x03, 0x50
        /*002a*/ 	.short	0x0000


	//----- nvinfo : EIATTR_MAXREG_COUNT
	.align		4
        /*002c*/ 	.byte	0x03, 0x1b
        /*002e*/ 	.short	0x00ff


	//----- nvinfo : EIATTR_MERCURY_ISA_VERSION
	.align		4
        /*0030*/ 	.byte	0x03, 0x5f
        /*0032*/ 	.short	0x0101


	//----- nvinfo : EIATTR_VRC_CTA_INIT_COUNT
	.align		4
        /*0034*/ 	.byte	0x02, 0x4a
	.zero		1
	.zero		1


	//----- nvinfo : EIATTR_EXIT_INSTR_OFFSETS
	.align		4
        /*0038*/ 	.byte	0x04, 0x1c
        /*003a*/ 	.short	(.L_13 - .L_12)


	//   ....[0]....
.L_12:
        /*003c*/ 	.word	0x00000080


	//   ....[1]....
        /*0040*/ 	.word	0x00000100


	//----- nvinfo : EIATTR_CBANK_PARAM_SIZE
	.align		4
.L_13:
        /*0044*/ 	.byte	0x03, 0x19
        /*0046*/ 	.short	0x0010


	//----- nvinfo : EIATTR_PARAM_CBANK
	.align		4
        /*0048*/ 	.byte	0x04, 0x0a
        /*004a*/ 	.short	(.L_15 - .L_14)
	.align		4
.L_14:
        /*004c*/ 	.word	index@(.nv.constant0._Z15multiply_by_twoIfEvPT_m)
        /*0050*/ 	.short	0x0380
        /*0052*/ 	.short	0x0010


	//----- nvinfo : EIATTR_SW_WAR
	.align		4
.L_15:
        /*0054*/ 	.byte	0x04, 0x36
        /*0056*/ 	.short	(.L_17 - .L_16)
.L_16:
        /*0058*/ 	.word	0x00000008
.L_17:


//--------------------- .nv.callgraph             --------------------------
	.section	.nv.callgraph,"",@"SHT_CUDA_CALLGRAPH"
	.align	4
	.sectionentsize	8
	.align		4
        /*0000*/ 	.word	0x00000000
	.align		4
        /*0004*/ 	.word	0xffffffff
	.align		4
        /*0008*/ 	.word	0x00000000
	.align		4
        /*000c*/ 	.word	0xfffffffe
	.align		4
        /*0010*/ 	.word	0x00000000
	.align		4
        /*0014*/ 	.word	0xfffffffd
	.align		4
        /*0018*/ 	.word	0x00000000
	.align		4
        /*001c*/ 	.word	0xfffffffc


//--------------------- .text._Z15multiply_by_twoIfEvPT_m --------------------------
	.section	.text._Z15multiply_by_twoIfEvPT_m,"ax",@progbits
	.align	128
        .global         _Z15multiply_by_twoIfEvPT_m
        .type           _Z15multiply_by_twoIfEvPT_m,@function
        .size           _Z15multiply_by_twoIfEvPT_m,(.L_x_1 - _Z15multiply_by_twoIfEvPT_m)
        .other          _Z15multiply_by_twoIfEvPT_m,@"STO_CUDA_ENTRY STV_DEFAULT"
_Z15multiply_by_twoIfEvPT_m:
.text._Z15multiply_by_twoIfEvPT_m:
[----:B------:R-:W-:Y:S01]  /*0000*/  LDC R1, c[0x0][0x37c] ;  /* 0x0000df00ff017b82 */ /* 0x000fe20000000800 */
[----:B------:R-:W0:Y:S07]  /*0010*/  S2R R3, SR_TID.X ;  /* 0x0000000000037919 */ /* 0x000e2e0000002100 */
[----:B------:R-:W0:Y:S01]  /*0020*/  S2UR UR4, SR_CTAID.X ;  /* 0x00000000000479c3 */ /* 0x000e220000002500 */
[----:B------:R-:W1:Y:S07]  /*0030*/  LDCU.64 UR6, c[0x0][0x388] ;  /* 0x00007100ff0677ac */ /* 0x000e6e0008000a00 */
[----:B------:R-:W0:Y:S02]  /*0040*/  LDC R0, c[0x0][0x360] ;  /* 0x0000d800ff007b82 */ /* 0x000e240000000800 */
[----:B0-----:R-:W-:-:S05]  /*0050*/  IMAD R0, R0, UR4, R3 ;  /* 0x0000000400007c24 */ /* 0x001fca000f8e0203 */
[----:B-1----:R-:W-:-:S04]  /*0060*/  ISETP.GE.U32.AND P0, PT, R0, UR6, PT ;  /* 0x0000000600007c0c */ /* 0x002fc8000bf06070 */
[----:B------:R-:W-:-:S13]  /*0070*/  ISETP.GE.U32.AND.EX P0, PT, RZ, UR7, PT, P0 ;  /* 0x00000007ff007c0c */ /* 0x000fda000bf06100 */
[----:B------:R-:W-:Y:S05]  /*0080*/  @P0 EXIT ;  /* 0x000000000000094d */ /* 0x000fea0003800000 */
[----:B------:R-:W0:Y:S01]  /*0090*/  LDCU.64 UR6, c[0x0][0x380] ;  /* 0x00007000ff0677ac */ /* 0x000e220008000a00 */
[----:B------:R-:W1:Y:S01]  /*00a0*/  LDCU.64 UR4, c[0x0][0x358] ;  /* 0x00006b00ff0477ac */ /* 0x000e620008000a00 */
[----:B0-----:R-:W-:-:S04]  /*00b0*/  LEA R2, P0, R0, UR6, 0x2 ;  /* 0x0000000600027c11 */ /* 0x001fc8000f8010ff */
[----:B------:R-:W-:-:S05]  /*00c0*/  LEA.HI.X R3, R0, UR7, RZ, 0x2, P0 ;  /* 0x0000000700037c11 */ /* 0x000fca00080f14ff */
[----:B-1----:R-:W2:Y:S02]  /*00d0*/  LDG.E R0, desc[UR4][R2.64] ;  /* 0x0000000402007981 */ /* 0x002ea4000c1e1900 */
[----:B--2---:R-:W-:-:S05]  /*00e0*/  FADD R5, R0, R0 ;  /* 0x0000000000057221 */ /* 0x004fca0000000000 */
[----:B------:R-:W-:Y:S01]  /*00f0*/  STG.E desc[UR4][R2.64], R5 ;  /* 0x0000000502007986 */ /* 0x000fe2000c101904 */
[----:B------:R-:W-:Y:S05]  /*0100*/  EXIT ;  /* 0x000000000000794d */ /* 0x000fea0003800000 */
.L_x_0:
[----:B------:R-:W-:-:S00]  /*0110*/  BRA `(.L_x_0) ;  /* 0xfffffffc00fc7947 */ /* 0x000fc0000383ffff */
[----:B------:R-:W-:-:S00]  /*0120*/  NOP ;  /* 0x0000000000007918 */ /* 0x000fc00000000000 */
        /* <DEDUP_REMOVED lines=13> */
.L_x_1:


//--------------------- .nv.shared.reserved.0     --------------------------
	.section	.nv.shared.reserved.0,"aw",@nobits
	.weak		__nv_reservedSMEM_offset_0_alias
	.size		__nv_reservedSMEM_offset_0_alias, 0, 64
	.other		__nv_reservedSMEM_offset_0_alias,@"STO_CUDA_RESERVED_SHARED STV_DEFAULT"
__nv_reservedSMEM_offset_0_alias:
	.zero		0
	.zero		64


//--------------------- .nv.constant0._Z15multiply_by_twoIfEvPT_m --------------------------
	.section	.nv.constant0._Z15multiply_by_twoIfEvPT_m,"a",@progbits
	.sectionflags	@""
	.align	4
.nv.constant0._Z15multiply_by_twoIfEvPT_m:
	.zero		912


//--------------------- SYMBOLS --------------------------

	.type		.nv.reservedSmem.offset0,@object
	.size		.nv.reservedSmem.offset0,0x4
